//
// Generated by NVIDIA NVVM Compiler
//
// Compiler Build ID: CL-36424714
// Cuda compilation tools, release 13.0, V13.0.88
// Based on NVVM 20.0.0
//

.version 9.0
.target sm_100
.address_size 64

	// .globl	_Z13sparse_matmulPKfPKiS2_S0_S2_S2_Pfiii
// _ZZ13sparse_matmulPKfPKiS2_S0_S2_S2_PfiiiE10shared_sum has been demoted

.visible .entry _Z13sparse_matmulPKfPKiS2_S0_S2_S2_Pfiii(
	.param .u64 .ptr .align 1 _Z13sparse_matmulPKfPKiS2_S0_S2_S2_Pfiii_param_0,
	.param .u64 .ptr .align 1 _Z13sparse_matmulPKfPKiS2_S0_S2_S2_Pfiii_param_1,
	.param .u64 .ptr .align 1 _Z13sparse_matmulPKfPKiS2_S0_S2_S2_Pfiii_param_2,
	.param .u64 .ptr .align 1 _Z13sparse_matmulPKfPKiS2_S0_S2_S2_Pfiii_param_3,
	.param .u64 .ptr .align 1 _Z13sparse_matmulPKfPKiS2_S0_S2_S2_Pfiii_param_4,
	.param .u64 .ptr .align 1 _Z13sparse_matmulPKfPKiS2_S0_S2_S2_Pfiii_param_5,
	.param .u64 .ptr .align 1 _Z13sparse_matmulPKfPKiS2_S0_S2_S2_Pfiii_param_6,
	.param .u32 _Z13sparse_matmulPKfPKiS2_S0_S2_S2_Pfiii_param_7,
	.param .u32 _Z13sparse_matmulPKfPKiS2_S0_S2_S2_Pfiii_param_8,
	.param .u32 _Z13sparse_matmulPKfPKiS2_S0_S2_S2_Pfiii_param_9
)
{
	.reg .pred 	%p<35>;
	.reg .b32 	%r<109>;
	.reg .b32 	%f<104>;
	.reg .b64 	%rd<57>;
	// demoted variable
	.shared .align 4 .b8 _ZZ13sparse_matmulPKfPKiS2_S0_S2_S2_PfiiiE10shared_sum[4096];
	ld.param.u64 	%rd11, [_Z13sparse_matmulPKfPKiS2_S0_S2_S2_Pfiii_param_0];
	ld.param.u64 	%rd12, [_Z13sparse_matmulPKfPKiS2_S0_S2_S2_Pfiii_param_1];
	ld.param.u64 	%rd9, [_Z13sparse_matmulPKfPKiS2_S0_S2_S2_Pfiii_param_2];
	ld.param.u64 	%rd13, [_Z13sparse_matmulPKfPKiS2_S0_S2_S2_Pfiii_param_3];
	ld.param.u64 	%rd14, [_Z13sparse_matmulPKfPKiS2_S0_S2_S2_Pfiii_param_4];
	ld.param.u64 	%rd15, [_Z13sparse_matmulPKfPKiS2_S0_S2_S2_Pfiii_param_5];
	ld.param.u64 	%rd10, [_Z13sparse_matmulPKfPKiS2_S0_S2_S2_Pfiii_param_6];
	ld.param.u32 	%r62, [_Z13sparse_matmulPKfPKiS2_S0_S2_S2_Pfiii_param_7];
	ld.param.u32 	%r61, [_Z13sparse_matmulPKfPKiS2_S0_S2_S2_Pfiii_param_9];
	cvta.to.global.u64 	%rd1, %rd13;
	cvta.to.global.u64 	%rd2, %rd11;
	cvta.to.global.u64 	%rd3, %rd14;
	cvta.to.global.u64 	%rd4, %rd15;
	cvta.to.global.u64 	%rd5, %rd12;
	mov.u32 	%r63, %ctaid.y;
	shl.b32 	%r64, %r63, 5;
	mov.u32 	%r1, %tid.y;
	add.s32 	%r2, %r64, %r1;
	mov.u32 	%r65, %ctaid.x;
	shl.b32 	%r66, %r65, 5;
	mov.u32 	%r3, %tid.x;
	add.s32 	%r4, %r66, %r3;
	setp.ge.s32 	%p1, %r2, %r62;
	setp.ge.s32 	%p2, %r4, %r61;
	or.pred  	%p3, %p1, %p2;
	@%p3 bra 	$L__BB0_39;
	cvta.to.global.u64 	%rd16, %rd9;
	mul.wide.u32 	%rd17, %r2, 4;
	add.s64 	%rd18, %rd16, %rd17;
	ld.global.nc.u32 	%r5, [%rd18];
	ld.global.nc.u32 	%r6, [%rd18+4];
	setp.ge.s32 	%p4, %r5, %r6;
	mov.f32 	%f100, 0f00000000;
	@%p4 bra 	$L__BB0_37;
	sub.s32 	%r67, %r6, %r5;
	and.b32  	%r7, %r67, 3;
	setp.eq.s32 	%p5, %r7, 0;
	mov.f32 	%f100, 0f00000000;
	mov.u32 	%r99, %r5;
	@%p5 bra 	$L__BB0_11;
	mov.b32 	%r96, 0;
	mov.f32 	%f100, 0f00000000;
	mov.u32 	%r99, %r5;
$L__BB0_4:
	.pragma "nounroll";
	cvt.s64.s32 	%rd6, %r99;
	mul.wide.s32 	%rd19, %r99, 4;
	add.s64 	%rd20, %rd5, %rd19;
	ld.global.nc.u32 	%r69, [%rd20];
	mul.wide.s32 	%rd21, %r69, 4;
	add.s64 	%rd22, %rd4, %rd21;
	ld.global.nc.u32 	%r98, [%rd22];
	ld.global.nc.u32 	%r11, [%rd22+4];
	setp.ge.s32 	%p6, %r98, %r11;
	@%p6 bra 	$L__BB0_10;
	add.s32 	%r97, %r11, -1;
$L__BB0_6:
	add.s32 	%r70, %r97, %r98;
	shr.s32 	%r15, %r70, 1;
	mul.wide.s32 	%rd23, %r15, 4;
	add.s64 	%rd24, %rd3, %rd23;
	ld.global.nc.u32 	%r16, [%rd24];
	setp.eq.s32 	%p7, %r16, %r4;
	@%p7 bra 	$L__BB0_8;
	setp.lt.s32 	%p8, %r16, %r4;
	add.s32 	%r71, %r15, 1;
	add.s32 	%r72, %r15, -1;
	selp.b32 	%r98, %r71, %r98, %p8;
	selp.b32 	%r97, %r97, %r72, %p8;
	setp.gt.s32 	%p9, %r98, %r97;
	@%p9 bra 	$L__BB0_10;
	bra.uni 	$L__BB0_6;
$L__BB0_8:
	setp.eq.s32 	%p10, %r15, -1;
	@%p10 bra 	$L__BB0_10;
	shl.b64 	%rd25, %rd6, 2;
	add.s64 	%rd26, %rd2, %rd25;
	ld.global.nc.f32 	%f20, [%rd26];
	add.s64 	%rd28, %rd1, %rd23;
	ld.global.nc.f32 	%f21, [%rd28];
	fma.rn.f32 	%f100, %f20, %f21, %f100;
$L__BB0_10:
	add.s32 	%r99, %r99, 1;
	add.s32 	%r96, %r96, 1;
	setp.ne.s32 	%p11, %r96, %r7;
	@%p11 bra 	$L__BB0_4;
$L__BB0_11:
	sub.s32 	%r73, %r5, %r6;
	setp.gt.u32 	%p12, %r73, -4;
	@%p12 bra 	$L__BB0_37;
$L__BB0_12:
	.pragma "nounroll";
	mul.wide.s32 	%rd29, %r99, 4;
	add.s64 	%rd7, %rd5, %rd29;
	ld.global.nc.u32 	%r74, [%rd7];
	add.s64 	%rd8, %rd2, %rd29;
	mul.wide.s32 	%rd30, %r74, 4;
	add.s64 	%rd31, %rd4, %rd30;
	ld.global.nc.u32 	%r102, [%rd31];
	ld.global.nc.u32 	%r24, [%rd31+4];
	setp.ge.s32 	%p13, %r102, %r24;
	@%p13 bra 	$L__BB0_18;
	add.s32 	%r101, %r24, -1;
$L__BB0_14:
	add.s32 	%r75, %r101, %r102;
	shr.s32 	%r28, %r75, 1;
	mul.wide.s32 	%rd32, %r28, 4;
	add.s64 	%rd33, %rd3, %rd32;
	ld.global.nc.u32 	%r29, [%rd33];
	setp.eq.s32 	%p14, %r29, %r4;
	@%p14 bra 	$L__BB0_16;
	setp.lt.s32 	%p15, %r29, %r4;
	add.s32 	%r76, %r28, 1;
	add.s32 	%r77, %r28, -1;
	selp.b32 	%r102, %r76, %r102, %p15;
	selp.b32 	%r101, %r101, %r77, %p15;
	setp.gt.s32 	%p16, %r102, %r101;
	@%p16 bra 	$L__BB0_18;
	bra.uni 	$L__BB0_14;
$L__BB0_16:
	setp.eq.s32 	%p17, %r28, -1;
	@%p17 bra 	$L__BB0_18;
	ld.global.nc.f32 	%f22, [%rd8];
	add.s64 	%rd35, %rd1, %rd32;
	ld.global.nc.f32 	%f23, [%rd35];
	fma.rn.f32 	%f100, %f22, %f23, %f100;
$L__BB0_18:
	ld.global.nc.u32 	%r78, [%rd7+4];
	mul.wide.s32 	%rd36, %r78, 4;
	add.s64 	%rd37, %rd4, %rd36;
	ld.global.nc.u32 	%r104, [%rd37];
	ld.global.nc.u32 	%r33, [%rd37+4];
	setp.ge.s32 	%p18, %r104, %r33;
	@%p18 bra 	$L__BB0_24;
	add.s32 	%r103, %r33, -1;
$L__BB0_20:
	add.s32 	%r79, %r103, %r104;
	shr.s32 	%r37, %r79, 1;
	mul.wide.s32 	%rd38, %r37, 4;
	add.s64 	%rd39, %rd3, %rd38;
	ld.global.nc.u32 	%r38, [%rd39];
	setp.eq.s32 	%p19, %r38, %r4;
	@%p19 bra 	$L__BB0_22;
	setp.lt.s32 	%p20, %r38, %r4;
	add.s32 	%r80, %r37, 1;
	add.s32 	%r81, %r37, -1;
	selp.b32 	%r104, %r80, %r104, %p20;
	selp.b32 	%r103, %r103, %r81, %p20;
	setp.gt.s32 	%p21, %r104, %r103;
	@%p21 bra 	$L__BB0_24;
	bra.uni 	$L__BB0_20;
$L__BB0_22:
	setp.eq.s32 	%p22, %r37, -1;
	@%p22 bra 	$L__BB0_24;
	ld.global.nc.f32 	%f24, [%rd8+4];
	add.s64 	%rd41, %rd1, %rd38;
	ld.global.nc.f32 	%f25, [%rd41];
	fma.rn.f32 	%f100, %f24, %f25, %f100;
$L__BB0_24:
	ld.global.nc.u32 	%r82, [%rd7+8];
	mul.wide.s32 	%rd42, %r82, 4;
	add.s64 	%rd43, %rd4, %rd42;
	ld.global.nc.u32 	%r106, [%rd43];
	ld.global.nc.u32 	%r42, [%rd43+4];
	setp.ge.s32 	%p23, %r106, %r42;
	@%p23 bra 	$L__BB0_30;
	add.s32 	%r105, %r42, -1;
$L__BB0_26:
	add.s32 	%r83, %r105, %r106;
	shr.s32 	%r46, %r83, 1;
	mul.wide.s32 	%rd44, %r46, 4;
	add.s64 	%rd45, %rd3, %rd44;
	ld.global.nc.u32 	%r47, [%rd45];
	setp.eq.s32 	%p24, %r47, %r4;
	@%p24 bra 	$L__BB0_28;
	setp.lt.s32 	%p25, %r47, %r4;
	add.s32 	%r84, %r46, 1;
	add.s32 	%r85, %r46, -1;
	selp.b32 	%r106, %r84, %r106, %p25;
	selp.b32 	%r105, %r105, %r85, %p25;
	setp.gt.s32 	%p26, %r106, %r105;
	@%p26 bra 	$L__BB0_30;
	bra.uni 	$L__BB0_26;
$L__BB0_28:
	setp.eq.s32 	%p27, %r46, -1;
	@%p27 bra 	$L__BB0_30;
	ld.global.nc.f32 	%f26, [%rd8+8];
	add.s64 	%rd47, %rd1, %rd44;
	ld.global.nc.f32 	%f27, [%rd47];
	fma.rn.f32 	%f100, %f26, %f27, %f100;
$L__BB0_30:
	ld.global.nc.u32 	%r86, [%rd7+12];
	mul.wide.s32 	%rd48, %r86, 4;
	add.s64 	%rd49, %rd4, %rd48;
	ld.global.nc.u32 	%r108, [%rd49];
	ld.global.nc.u32 	%r51, [%rd49+4];
	setp.ge.s32 	%p28, %r108, %r51;
	@%p28 bra 	$L__BB0_36;
	add.s32 	%r107, %r51, -1;
$L__BB0_32:
	add.s32 	%r87, %r107, %r108;
	shr.s32 	%r55, %r87, 1;
	mul.wide.s32 	%rd50, %r55, 4;
	add.s64 	%rd51, %rd3, %rd50;
	ld.global.nc.u32 	%r56, [%rd51];
	setp.eq.s32 	%p29, %r56, %r4;
	@%p29 bra 	$L__BB0_34;
	setp.lt.s32 	%p30, %r56, %r4;
	add.s32 	%r88, %r55, 1;
	add.s32 	%r89, %r55, -1;
	selp.b32 	%r108, %r88, %r108, %p30;
	selp.b32 	%r107, %r107, %r89, %p30;
	setp.gt.s32 	%p31, %r108, %r107;
	@%p31 bra 	$L__BB0_36;
	bra.uni 	$L__BB0_32;
$L__BB0_34:
	setp.eq.s32 	%p32, %r55, -1;
	@%p32 bra 	$L__BB0_36;
	ld.global.nc.f32 	%f28, [%rd8+12];
	add.s64 	%rd53, %rd1, %rd50;
	ld.global.nc.f32 	%f29, [%rd53];
	fma.rn.f32 	%f100, %f28, %f29, %f100;
$L__BB0_36:
	add.s32 	%r99, %r99, 4;
	setp.ne.s32 	%p33, %r99, %r6;
	@%p33 bra 	$L__BB0_12;
$L__BB0_37:
	shl.b32 	%r90, %r1, 7;
	mov.u32 	%r91, _ZZ13sparse_matmulPKfPKiS2_S0_S2_S2_PfiiiE10shared_sum;
	add.s32 	%r60, %r91, %r90;
	shl.b32 	%r92, %r3, 2;
	add.s32 	%r93, %r60, %r92;
	st.shared.f32 	[%r93], %f100;
	bar.sync 	0;
	setp.ne.s32 	%p34, %r3, 0;
	@%p34 bra 	$L__BB0_39;
	ld.shared.f32 	%f30, [%r60];
	add.f32 	%f31, %f30, 0f00000000;
	ld.shared.f32 	%f32, [%r60+4];
	add.f32 	%f33, %f31, %f32;
	ld.shared.f32 	%f34, [%r60+8];
	add.f32 	%f35, %f33, %f34;
	ld.shared.f32 	%f36, [%r60+12];
	add.f32 	%f37, %f35, %f36;
	ld.shared.f32 	%f38, [%r60+16];
	add.f32 	%f39, %f37, %f38;
	ld.shared.f32 	%f40, [%r60+20];
	add.f32 	%f41, %f39, %f40;
	ld.shared.f32 	%f42, [%r60+24];
	add.f32 	%f43, %f41, %f42;
	ld.shared.f32 	%f44, [%r60+28];
	add.f32 	%f45, %f43, %f44;
	ld.shared.f32 	%f46, [%r60+32];
	add.f32 	%f47, %f45, %f46;
	ld.shared.f32 	%f48, [%r60+36];
	add.f32 	%f49, %f47, %f48;
	ld.shared.f32 	%f50, [%r60+40];
	add.f32 	%f51, %f49, %f50;
	ld.shared.f32 	%f52, [%r60+44];
	add.f32 	%f53, %f51, %f52;
	ld.shared.f32 	%f54, [%r60+48];
	add.f32 	%f55, %f53, %f54;
	ld.shared.f32 	%f56, [%r60+52];
	add.f32 	%f57, %f55, %f56;
	ld.shared.f32 	%f58, [%r60+56];
	add.f32 	%f59, %f57, %f58;
	ld.shared.f32 	%f60, [%r60+60];
	add.f32 	%f61, %f59, %f60;
	ld.shared.f32 	%f62, [%r60+64];
	add.f32 	%f63, %f61, %f62;
	ld.shared.f32 	%f64, [%r60+68];
	add.f32 	%f65, %f63, %f64;
	ld.shared.f32 	%f66, [%r60+72];
	add.f32 	%f67, %f65, %f66;
	ld.shared.f32 	%f68, [%r60+76];
	add.f32 	%f69, %f67, %f68;
	ld.shared.f32 	%f70, [%r60+80];
	add.f32 	%f71, %f69, %f70;
	ld.shared.f32 	%f72, [%r60+84];
	add.f32 	%f73, %f71, %f72;
	ld.shared.f32 	%f74, [%r60+88];
	add.f32 	%f75, %f73, %f74;
	ld.shared.f32 	%f76, [%r60+92];
	add.f32 	%f77, %f75, %f76;
	ld.shared.f32 	%f78, [%r60+96];
	add.f32 	%f79, %f77, %f78;
	ld.shared.f32 	%f80, [%r60+100];
	add.f32 	%f81, %f79, %f80;
	ld.shared.f32 	%f82, [%r60+104];
	add.f32 	%f83, %f81, %f82;
	ld.shared.f32 	%f84, [%r60+108];
	add.f32 	%f85, %f83, %f84;
	ld.shared.f32 	%f86, [%r60+112];
	add.f32 	%f87, %f85, %f86;
	ld.shared.f32 	%f88, [%r60+116];
	add.f32 	%f89, %f87, %f88;
	ld.shared.f32 	%f90, [%r60+120];
	add.f32 	%f91, %f89, %f90;
	ld.shared.f32 	%f92, [%r60+124];
	add.f32 	%f93, %f91, %f92;
	mad.lo.s32 	%r94, %r61, %r2, %r4;
	cvta.to.global.u64 	%rd54, %rd10;
	mul.wide.s32 	%rd55, %r94, 4;
	add.s64 	%rd56, %rd54, %rd55;
	st.global.f32 	[%rd56], %f93;
$L__BB0_39:
	ret;

}


// ===== COMPILED SASS (sm_100) =====

	.target	sm_100

	.elftype	@"ET_EXEC"


//--------------------- .note.nv.tkinfo           --------------------------
	.section	.note.nv.tkinfo,"",@"SHT_NOTE"
	.sectionflags	@"SHF_NOTE_NV_TKINFO"
	.tkinfo
        /*0018*/ 	.word	0x00000002
        /*0030*/ 	.string	""
        /*0030*/ 	.string	"ptxas"
        /*0030*/ 	.string	"Cuda compilation tools, release 13.0, V13.0.88"
        /*0030*/ 	.string	"Build cuda_13.0.r13.0/compiler.36424714_0"
        /*0030*/ 	.string	"-arch sm_100 -m 64 "



//--------------------- .note.nv.cuinfo           --------------------------
	.section	.note.nv.cuinfo,"",@"SHT_NOTE"
	.sectionflags	@"SHF_NOTE_NV_CUINFO"
        /*0018*/ 	.short	0x0002
        /*001a*/ 	.short	0x0064
        /*001c*/ 	.short	0x0082
	.zero		2


//--------------------- .nv.info                  --------------------------
	.section	.nv.info,"",@"SHT_CUDA_INFO"
	.align	4


	//----- nvinfo : EIATTR_REGCOUNT
	.align		4
        /*0000*/ 	.byte	0x04, 0x2f
        /*0002*/ 	.short	(.L_1 - .L_0)
	.align		4
.L_0:
        /*0004*/ 	.word	index@(_Z13sparse_matmulPKfPKiS2_S0_S2_S2_Pfiii)
        /*0008*/ 	.word	0x00000016


	//----- nvinfo : EIATTR_FRAME_SIZE
	.align		4
.L_1:
        /*000c*/ 	.byte	0x04, 0x11
        /*000e*/ 	.short	(.L_3 - .L_2)
	.align		4
.L_2:
        /*0010*/ 	.word	index@(_Z13sparse_matmulPKfPKiS2_S0_S2_S2_Pfiii)
        /*0014*/ 	.word	0x00000000


	//----- nvinfo : EIATTR_MIN_STACK_SIZE
	.align		4
.L_3:
        /*0018*/ 	.byte	0x04, 0x12
        /*001a*/ 	.short	(.L_5 - .L_4)
	.align		4
.L_4:
        /*001c*/ 	.word	index@(_Z13sparse_matmulPKfPKiS2_S0_S2_S2_Pfiii)
        /*0020*/ 	.word	0x00000000
.L_5:


//--------------------- .nv.compat                --------------------------
	.section	.nv.compat,"",@"SHT_CUDA_COMPAT_INFO"
	.align	4
        /*0000*/ 	.byte	0x02, 0x09, 0x00, 0x00, 0x02, 0x02, 0x01, 0x00, 0x02, 0x05, 0x05, 0x00, 0x03, 0x07, 0x01, 0x01
        /*0010*/ 	.byte	0x02, 0x03, 0x00, 0x00, 0x02, 0x06, 0x01, 0x00, 0x04, 0x0b, 0x08, 0x00, 0x09, 0x00, 0x00, 0x00
        /*0020*/ 	.byte	0x00, 0x00, 0x00, 0x00


//--------------------- .nv.info._Z13sparse_matmulPKfPKiS2_S0_S2_S2_Pfiii --------------------------
	.section	.nv.info._Z13sparse_matmulPKfPKiS2_S0_S2_S2_Pfiii,"",@"SHT_CUDA_INFO"
	.sectionflags	@""
	.align	4


	//----- nvinfo : EIATTR_CUDA_API_VERSION
	.align		4
        /*0000*/ 	.byte	0x04, 0x37
        /*0002*/ 	.short	(.L_7 - .L_6)
.L_6:
        /*0004*/ 	.word	0x00000082


	//----- nvinfo : EIATTR_KPARAM_INFO
	.align		4
.L_7:
        /*0008*/ 	.byte	0x04, 0x17
        /*000a*/ 	.short	(.L_9 - .L_8)
.L_8:
        /*000c*/ 	.word	0x00000000
        /*0010*/ 	.short	0x0009
        /*0012*/ 	.short	0x0040
        /*0014*/ 	.byte	0x00, 0xf0, 0x11, 0x00


	//----- nvinfo : EIATTR_KPARAM_INFO
	.align		4
.L_9:
        /*0018*/ 	.byte	0x04, 0x17
        /*001a*/ 	.short	(.L_11 - .L_10)
.L_10:
        /*001c*/ 	.word	0x00000000
        /*0020*/ 	.short	0x0008
        /*0022*/ 	.short	0x003c
        /*0024*/ 	.byte	0x00, 0xf0, 0x11, 0x00


	//----- nvinfo : EIATTR_KPARAM_INFO
	.align		4
.L_11:
        /*0028*/ 	.byte	0x04, 0x17
        /*002a*/ 	.short	(.L_13 - .L_12)
.L_12:
        /*002c*/ 	.word	0x00000000
        /*0030*/ 	.short	0x0007
        /*0032*/ 	.short	0x0038
        /*0034*/ 	.byte	0x00, 0xf0, 0x11, 0x00


	//----- nvinfo : EIATTR_KPARAM_INFO
	.align		4
.L_13:
        /*0038*/ 	.byte	0x04, 0x17
        /*003a*/ 	.short	(.L_15 - .L_14)
.L_14:
        /*003c*/ 	.word	0x00000000
        /*0040*/ 	.short	0x0006
        /*0042*/ 	.short	0x0030
        /*0044*/ 	.byte	0x00, 0xf5, 0x21, 0x00


	//----- nvinfo : EIATTR_KPARAM_INFO
	.align		4
.L_15:
        /*0048*/ 	.byte	0x04, 0x17
        /*004a*/ 	.short	(.L_17 - .L_16)
.L_16:
        /*004c*/ 	.word	0x00000000
        /*0050*/ 	.short	0x0005
        /*0052*/ 	.short	0x0028
        /*0054*/ 	.byte	0x00, 0xf5, 0x21, 0x00


	//----- nvinfo : EIATTR_KPARAM_INFO
	.align		4
.L_17:
        /*0058*/ 	.byte	0x04, 0x17
        /*005a*/ 	.short	(.L_19 - .L_18)
.L_18:
        /*005c*/ 	.word	0x00000000
        /*0060*/ 	.short	0x0004
        /*0062*/ 	.short	0x0020
        /*0064*/ 	.byte	0x00, 0xf5, 0x21, 0x00


	//----- nvinfo : EIATTR_KPARAM_INFO
	.align		4
.L_19:
        /*0068*/ 	.byte	0x04, 0x17
        /*006a*/ 	.short	(.L_21 - .L_20)
.L_20:
        /*006c*/ 	.word	0x00000000
        /*0070*/ 	.short	0x0003
        /*0072*/ 	.short	0x0018
        /*0074*/ 	.byte	0x00, 0xf5, 0x21, 0x00


	//----- nvinfo : EIATTR_KPARAM_INFO
	.align		4
.L_21:
        /*0078*/ 	.byte	0x04, 0x17
        /*007a*/ 	.short	(.L_23 - .L_22)
.L_22:
        /*007c*/ 	.word	0x00000000
        /*0080*/ 	.short	0x0002
        /*0082*/ 	.short	0x0010
        /*0084*/ 	.byte	0x00, 0xf5, 0x21, 0x00


	//----- nvinfo : EIATTR_KPARAM_INFO
	.align		4
.L_23:
        /*0088*/ 	.byte	0x04, 0x17
        /*008a*/ 	.short	(.L_25 - .L_24)
.L_24:
        /*008c*/ 	.word	0x00000000
        /*0090*/ 	.short	0x0001
        /*0092*/ 	.short	0x0008
        /*0094*/ 	.byte	0x00, 0xf5, 0x21, 0x00


	//----- nvinfo : EIATTR_KPARAM_INFO
	.align		4
.L_25:
        /*0098*/ 	.byte	0x04, 0x17
        /*009a*/ 	.short	(.L_27 - .L_26)
.L_26:
        /*009c*/ 	.word	0x00000000
        /*00a0*/ 	.short	0x0000
        /*00a2*/ 	.short	0x0000
        /*00a4*/ 	.byte	0x00, 0xf5, 0x21, 0x00


	//----- nvinfo : EIATTR_SPARSE_MMA_MASK
	.align		4
.L_27:
        /*00a8*/ 	.byte	0x03, 0x50
        /*00aa*/ 	.short	0x0000


	//----- nvinfo : EIATTR_MAXREG_COUNT
	.align		4
        /*00ac*/ 	.byte	0x03, 0x1b
        /*00ae*/ 	.short	0x00ff


	//----- nvinfo : EIATTR_NUM_BARRIERS
	.align		4
        /*00b0*/ 	.byte	0x02, 0x4c
        /*00b2*/ 	.byte	0x01
	.zero		1


	//----- nvinfo : EIATTR_MERCURY_ISA_VERSION
	.align		4
        /*00b4*/ 	.byte	0x03, 0x5f
        /*00b6*/ 	.short	0x0101


	//----- nvinfo : EIATTR_VRC_CTA_INIT_COUNT
	.align		4
        /*00b8*/ 	.byte	0x02, 0x4a
	.zero		1
	.zero		1


	//----- nvinfo : EIATTR_EXIT_INSTR_OFFSETS
	.align		4
        /*00bc*/ 	.byte	0x04, 0x1c
        /*00be*/ 	.short	(.L_29 - .L_28)


	//   ....[0]....
.L_28:
        /*00c0*/ 	.word	0x000000b0


	//   ....[1]....
        /*00c4*/ 	.word	0x000011e0


	//   ....[2]....
        /*00c8*/ 	.word	0x000014c0


	//----- nvinfo : EIATTR_CRS_STACK_SIZE
	.align		4
.L_29:
        /*00cc*/ 	.byte	0x04, 0x1e
        /*00ce*/ 	.short	(.L_31 - .L_30)
.L_30:
        /*00d0*/ 	.word	0x00000000


	//----- nvinfo : EIATTR_CBANK_PARAM_SIZE
	.align		4
.L_31:
        /*00d4*/ 	.byte	0x03, 0x19
        /*00d6*/ 	.short	0x0044


	//----- nvinfo : EIATTR_PARAM_CBANK
	.align		4
        /*00d8*/ 	.byte	0x04, 0x0a
        /*00da*/ 	.short	(.L_33 - .L_32)
	.align		4
.L_32:
        /*00dc*/ 	.word	index@(.nv.constant0._Z13sparse_matmulPKfPKiS2_S0_S2_S2_Pfiii)
        /*00e0*/ 	.short	0x0380
        /*00e2*/ 	.short	0x0044


	//----- nvinfo : EIATTR_SW_WAR
	.align		4
.L_33:
        /*00e4*/ 	.byte	0x04, 0x36
        /*00e6*/ 	.short	(.L_35 - .L_34)
.L_34:
        /*00e8*/ 	.word	0x00000008
.L_35:


//--------------------- .nv.callgraph             --------------------------
	.section	.nv.callgraph,"",@"SHT_CUDA_CALLGRAPH"
	.align	4
	.sectionentsize	8
	.align		4
        /*0000*/ 	.word	0x00000000
	.align		4
        /*0004*/ 	.word	0xffffffff
	.align		4
        /*0008*/ 	.word	0x00000000
	.align		4
        /*000c*/ 	.word	0xfffffffe
	.align		4
        /*0010*/ 	.word	0x00000000
	.align		4
        /*0014*/ 	.word	0xfffffffd
	.align		4
        /*0018*/ 	.word	0x00000000
	.align		4
        /*001c*/ 	.word	0xfffffffc


//--------------------- .text._Z13sparse_matmulPKfPKiS2_S0_S2_S2_Pfiii --------------------------
	.section	.text._Z13sparse_matmulPKfPKiS2_S0_S2_S2_Pfiii,"ax",@progbits
	.align	128
        .global         _Z13sparse_matmulPKfPKiS2_S0_S2_S2_Pfiii
        .type           _Z13sparse_matmulPKfPKiS2_S0_S2_S2_Pfiii,@function
        .size           _Z13sparse_matmulPKfPKiS2_S0_S2_S2_Pfiii,(.L_x_32 - _Z13sparse_matmulPKfPKiS2_S0_S2_S2_Pfiii)
        .other          _Z13sparse_matmulPKfPKiS2_S0_S2_S2_Pfiii,@"STO_CUDA_ENTRY STV_DEFAULT"
_Z13sparse_matmulPKfPKiS2_S0_S2_S2_Pfiii:
.text._Z13sparse_matmulPKfPKiS2_S0_S2_S2_Pfiii:
[----:B------:R-:W-:Y:S01]  /*0000*/  LDC R1, c[0x0][0x37c] ;  /* 0x0000df00ff017b82 */ /* 0x000fe20000000800 */
[----:B------:R-:W0:Y:S01]  /*0010*/  S2R R0, SR_CTAID.X ;  /* 0x0000000000007919 */ /* 0x000e220000002500 */
[----:B------:R-:W1:Y:S01]  /*0020*/  LDCU UR4, c[0x0][0x3c0] ;  /* 0x00007800ff0477ac */ /* 0x000e620008000800 */
[----:B------:R-:W0:Y:S01]  /*0030*/  S2R R7, SR_TID.X ;  /* 0x0000000000077919 */ /* 0x000e220000002100 */
[----:B------:R-:W2:Y:S01]  /*0040*/  LDCU UR5, c[0x0][0x3b8] ;  /* 0x00007700ff0577ac */ /* 0x000ea20008000800 */
[----:B------:R-:W3:Y:S01]  /*0050*/  S2R R3, SR_CTAID.Y ;  /* 0x0000000000037919 */ /* 0x000ee20000002600 */
[----:B------:R-:W3:Y:S01]  /*0060*/  S2R R6, SR_TID.Y ;  /* 0x0000000000067919 */ /* 0x000ee20000002200 */
[----:B0-----:R-:W-:-:S05]  /*0070*/  IMAD R0, R0, 0x20, R7 ;  /* 0x0000002000007824 */ /* 0x001fca00078e0207 */
[----:B-1----:R-:W-:Y:S01]  /*0080*/  ISETP.GE.AND P0, PT, R0, UR4, PT ;  /* 0x0000000400007c0c */ /* 0x002fe2000bf06270 */
[----:B---3--:R-:W-:-:S05]  /*0090*/  IMAD R3, R3, 0x20, R6 ;  /* 0x0000002003037824 */ /* 0x008fca00078e0206 */
[----:B--2---:R-:W-:-:S13]  /*00a0*/  ISETP.GE.OR P0, PT, R3, UR5, P0 ;  /* 0x0000000503007c0c */ /* 0x004fda0008706670 */
[----:B------:R-:W-:Y:S05]  /*00b0*/  @P0 EXIT ;  /* 0x000000000000094d */ /* 0x000fea0003800000 */
[----:B------:R-:W0:Y:S01]  /*00c0*/  LDC.64 R10, c[0x0][0x390] ;  /* 0x0000e400ff0a7b82 */ /* 0x000e220000000a00 */
[----:B------:R-:W1:Y:S01]  /*00d0*/  LDCU.64 UR6, c[0x0][0x358] ;  /* 0x00006b00ff0677ac */ /* 0x000e620008000a00 */
[----:B0-----:R-:W-:-:S05]  /*00e0*/  IMAD.WIDE.U32 R10, R3, 0x4, R10 ;  /* 0x00000004030a7825 */ /* 0x001fca00078e000a */
[----:B-1----:R-:W2:Y:S04]  /*00f0*/  LDG.E.CONSTANT R8, desc[UR6][R10.64] ;  /* 0x000000060a087981 */ /* 0x002ea8000c1e9900 */
[----:B------:R-:W2:Y:S01]  /*0100*/  LDG.E.CONSTANT R5, desc[UR6][R10.64+0x4] ;  /* 0x000004060a057981 */ /* 0x000ea2000c1e9900 */
[----:B------:R-:W-:Y:S01]  /*0110*/  BSSY.RECONVERGENT B0, `(.L_x_0) ;  /* 0x0000103000007945 */ /* 0x000fe20003800200 */
[----:B------:R-:W-:Y:S01]  /*0120*/  IMAD.MOV.U32 R4, RZ, RZ, RZ ;  /* 0x000000ffff047224 */ /* 0x000fe200078e00ff */
[----:B--2---:R-:W-:-:S13]  /*0130*/  ISETP.GE.AND P0, PT, R8, R5, PT ;  /* 0x000000050800720c */ /* 0x004fda0003f06270 */
[----:B------:R-:W-:Y:S05]  /*0140*/  @P0 BRA `(.L_x_1) ;  /* 0x0000000c00fc0947 */ /* 0x000fea0003800000 */
[--C-:B------:R-:W-:Y:S01]  /*0150*/  IMAD.IADD R9, R5, 0x1, -R8.reuse ;  /* 0x0000000105097824 */ /* 0x100fe200078e0a08 */
[----:B------:R-:W-:Y:S01]  /*0160*/  BSSY.RECONVERGENT B1, `(.L_x_2) ;  /* 0x000003f000017945 */ /* 0x000fe20003800200 */
[----:B------:R-:W-:Y:S02]  /*0170*/  HFMA2 R4, -RZ, RZ, 0, 0 ;  /* 0x00000000ff047431 */ /* 0x000fe400000001ff */
[----:B------:R-:W-:Y:S01]  /*0180*/  IMAD.MOV.U32 R2, RZ, RZ, R8 ;  /* 0x000000ffff027224 */ /* 0x000fe200078e0008 */
[----:B------:R-:W-:-:S13]  /*0190*/  LOP3.LUT P0, R9, R9, 0x3, RZ, 0xc0, !PT ;  /* 0x0000000309097812 */ /* 0x000fda000780c0ff */
[----:B------:R-:W-:Y:S05]  /*01a0*/  @!P0 BRA `(.L_x_3) ;  /* 0x0000000000e88947 */ /* 0x000fea0003800000 */
[----:B------:R-:W-:Y:S01]  /*01b0*/  IMAD.MOV.U32 R10, RZ, RZ, RZ ;  /* 0x000000ffff0a7224 */ /* 0x000fe200078e00ff */
[----:B------:R-:W-:Y:S01]  /*01c0*/  MOV R2, R8 ;  /* 0x0000000800027202 */ /* 0x000fe20000000f00 */
[----:B------:R-:W-:-:S07]  /*01d0*/  IMAD.MOV.U32 R4, RZ, RZ, RZ ;  /* 0x000000ffff047224 */ /* 0x000fce00078e00ff */
.L_x_9:
[----:B------:R-:W0:Y:S08]  /*01e0*/  LDC.64 R12, c[0x0][0x388] ;  /* 0x0000e200ff0c7b82 */ /* 0x000e300000000a00 */
[----:B------:R-:W1:Y:S01]  /*01f0*/  LDC.64 R14, c[0x0][0x3a8] ;  /* 0x0000ea00ff0e7b82 */ /* 0x000e620000000a00 */
[----:B0-----:R-:W-:-:S06]  /*0200*/  IMAD.WIDE R12, R2, 0x4, R12 ;  /* 0x00000004020c7825 */ /* 0x001fcc00078e020c */
[----:B------:R-:W1:Y:S02]  /*0210*/  LDG.E.CONSTANT R13, desc[UR6][R12.64] ;  /* 0x000000060c0d7981 */ /* 0x000e64000c1e9900 */
[----:B-1----:R-:W-:-:S05]  /*0220*/  IMAD.WIDE R14, R13, 0x4, R14 ;  /* 0x000000040d0e7825 */ /* 0x002fca00078e020e */
[----:B------:R-:W2:Y:S04]  /*0230*/  LDG.E.CONSTANT R11, desc[UR6][R14.64] ;  /* 0x000000060e0b7981 */ /* 0x000ea8000c1e9900 */
[----:B------:R-:W2:Y:S01]  /*0240*/  LDG.E.CONSTANT R16, desc[UR6][R14.64+0x4] ;  /* 0x000004060e107981 */ /* 0x000ea2000c1e9900 */
[----:B------:R-:W-:Y:S01]  /*0250*/  VIADD R10, R10, 0x1 ;  /* 0x000000010a0a7836 */ /* 0x000fe20000000000 */
[----:B------:R-:W-:Y:S04]  /*0260*/  BSSY.RECONVERGENT B2, `(.L_x_4) ;  /* 0x000002c000027945 */ /* 0x000fe80003800200 */
[----:B------:R-:W-:-:S02]  /*0270*/  ISETP.NE.AND P0, PT, R10, R9, PT ;  /* 0x000000090a00720c */ /* 0x000fc40003f05270 */
[----:B--2---:R-:W-:-:S13]  /*0280*/  ISETP.GE.AND P1, PT, R11, R16, PT ;  /* 0x000000100b00720c */ /* 0x004fda0003f26270 */
[----:B------:R-:W-:Y:S05]  /*0290*/  @P1 BRA `(.L_x_5) ;  /* 0x0000000000a01947 */ /* 0x000fea0003800000 */
[----:B------:R-:W-:Y:S01]  /*02a0*/  VIADD R16, R16, 0xffffffff ;  /* 0xffffffff10107836 */ /* 0x000fe20000000000 */
[----:B------:R-:W0:Y:S03]  /*02b0*/  LDCU.64 UR4, c[0x0][0x3a0] ;  /* 0x00007400ff0477ac */ /* 0x000e260008000a00 */
[----:B------:R-:W-:-:S05]  /*02c0*/  IMAD.IADD R12, R11, 0x1, R16 ;  /* 0x000000010b0c7824 */ /* 0x000fca00078e0210 */
[----:B------:R-:W-:-:S05]  /*02d0*/  SHF.R.S32.HI R18, RZ, 0x1, R12 ;  /* 0x00000001ff127819 */ /* 0x000fca000001140c */
[----:B------:R-:W-:-:S03]  /*02e0*/  IMAD.WIDE R12, R18, 0x4, RZ ;  /* 0x00000004120c7825 */ /* 0x000fc600078e02ff */
[----:B0-----:R-:W-:-:S04]  /*02f0*/  IADD3 R14, P1, PT, R12, UR4, RZ ;  /* 0x000000040c0e7c10 */ /* 0x001fc8000ff3e0ff */
[----:B------:R-:W-:-:S06]  /*0300*/  IADD3.X R15, PT, PT, R13, UR5, RZ, P1, !PT ;  /* 0x000000050d0f7c10 */ /* 0x000fcc0008ffe4ff */
[----:B------:R-:W2:Y:S01]  /*0310*/  LDG.E.CONSTANT R15, desc[UR6][R14.64] ;  /* 0x000000060e0f7981 */ /* 0x000ea2000c1e9900 */
[----:B------:R-:W-:Y:S01]  /*0320*/  BSSY.RELIABLE B3, `(.L_x_6) ;  /* 0x0000016000037945 */ /* 0x000fe20003800100 */
[----:B------:R-:W-:Y:S02]  /*0330*/  SHF.R.S32.HI R17, RZ, 0x1f, R2 ;  /* 0x0000001fff117819 */ /* 0x000fe40000011402 */
[----:B--2---:R-:W-:-:S13]  /*0340*/  ISETP.NE.AND P1, PT, R15, R0, PT ;  /* 0x000000000f00720c */ /* 0x004fda0003f25270 */
[----:B------:R-:W-:Y:S05]  /*0350*/  @!P1 BRA `(.L_x_7) ;  /* 0x00000000003c9947 */ /* 0x000fea0003800000 */
.L_x_8:
[----:B------:R-:W-:-:S13]  /*0360*/  ISETP.GE.AND P1, PT, R15, R0, PT ;  /* 0x000000000f00720c */ /* 0x000fda0003f26270 */
[C---:B------:R-:W-:Y:S01]  /*0370*/  @P1 VIADD R16, R18.reuse, 0xffffffff ;  /* 0xffffffff12101836 */ /* 0x040fe20000000000 */
[----:B------:R-:W-:-:S04]  /*0380*/  @!P1 IADD3 R11, PT, PT, R18, 0x1, RZ ;  /* 0x00000001120b9810 */ /* 0x000fc80007ffe0ff */
[----:B------:R-:W-:-:S13]  /*0390*/  ISETP.GT.AND P1, PT, R11, R16, PT ;  /* 0x000000100b00720c */ /* 0x000fda0003f24270 */
[----:B------:R-:W-:Y:S05]  /*03a0*/  @P1 BREAK.RELIABLE B3 ;  /* 0x0000000000031942 */ /* 0x000fea0003800100 */
[----:B------:R-:W-:Y:S05]  /*03b0*/  @P1 BRA `(.L_x_5) ;  /* 0x0000000000581947 */ /* 0x000fea0003800000 */
[----:B------:R-:W0:Y:S01]  /*03c0*/  LDCU.64 UR4, c[0x0][0x3a0] ;  /* 0x00007400ff0477ac */ /* 0x000e220008000a00 */
[----:B------:R-:W-:-:S05]  /*03d0*/  IMAD.IADD R18, R11, 0x1, R16 ;  /* 0x000000010b127824 */ /* 0x000fca00078e0210 */
[----:B------:R-:W-:-:S05]  /*03e0*/  SHF.R.S32.HI R18, RZ, 0x1, R18 ;  /* 0x00000001ff127819 */ /* 0x000fca0000011412 */
[----:B------:R-:W-:-:S03]  /*03f0*/  IMAD.WIDE R12, R18, 0x4, RZ ;  /* 0x00000004120c7825 */ /* 0x000fc600078e02ff */
[----:B0-----:R-:W-:-:S04]  /*0400*/  IADD3 R14, P1, PT, R12, UR4, RZ ;  /* 0x000000040c0e7c10 */ /* 0x001fc8000ff3e0ff */
[----:B------:R-:W-:-:S06]  /*0410*/  IADD3.X R15, PT, PT, R13, UR5, RZ, P1, !PT ;  /* 0x000000050d0f7c10 */ /* 0x000fcc0008ffe4ff */
[----:B------:R-:W2:Y:S02]  /*0420*/  LDG.E.CONSTANT R15, desc[UR6][R14.64] ;  /* 0x000000060e0f7981 */ /* 0x000ea4000c1e9900 */
[----:B--2---:R-:W-:-:S13]  /*0430*/  ISETP.NE.AND P1, PT, R15, R0, PT ;  /* 0x000000000f00720c */ /* 0x004fda0003f25270 */
[----:B------:R-:W-:Y:S05]  /*0440*/  @P1 BRA `(.L_x_8) ;  /* 0xfffffffc00c41947 */ /* 0x000fea000383ffff */
.L_x_7:
[----:B------:R-:W-:-:S13]  /*0450*/  ISETP.NE.AND P1, PT, R18, -0x1, PT ;  /* 0xffffffff1200780c */ /* 0x000fda0003f25270 */
[----:B------:R-:W-:Y:S05]  /*0460*/  @!P1 BREAK.RELIABLE B3 ;  /* 0x0000000000039942 */ /* 0x000fea0003800100 */
[----:B------:R-:W-:Y:S05]  /*0470*/  @!P1 BRA `(.L_x_5) ;  /* 0x0000000000289947 */ /* 0x000fea0003800000 */
[----:B------:R-:W-:Y:S05]  /*0480*/  BSYNC.RELIABLE B3 ;  /* 0x0000000000037941 */ /* 0x000fea0003800100 */
.L_x_6:
[----:B------:R-:W0:Y:S01]  /*0490*/  LDCU.64 UR8, c[0x0][0x398] ;  /* 0x00007300ff0877ac */ /* 0x000e220008000a00 */
[----:B------:R-:W1:Y:S01]  /*04a0*/  LDCU.64 UR4, c[0x0][0x380] ;  /* 0x00007000ff0477ac */ /* 0x000e620008000a00 */
[----:B0-----:R-:W-:Y:S02]  /*04b0*/  IADD3 R14, P2, PT, R12, UR8, RZ ;  /* 0x000000080c0e7c10 */ /* 0x001fe4000ff5e0ff */
[C---:B-1----:R-:W-:Y:S02]  /*04c0*/  LEA R12, P1, R2.reuse, UR4, 0x2 ;  /* 0x00000004020c7c11 */ /* 0x042fe4000f8210ff */
[----:B------:R-:W-:Y:S02]  /*04d0*/  IADD3.X R15, PT, PT, R13, UR9, RZ, P2, !PT ;  /* 0x000000090d0f7c10 */ /* 0x000fe400097fe4ff */
[----:B------:R-:W-:-:S03]  /*04e0*/  LEA.HI.X R13, R2, UR5, R17, 0x2, P1 ;  /* 0x00000005020d7c11 */ /* 0x000fc600088f1411 */
[----:B------:R-:W2:Y:S04]  /*04f0*/  LDG.E.CONSTANT R14, desc[UR6][R14.64] ;  /* 0x000000060e0e7981 */ /* 0x000ea8000c1e9900 */
[----:B------:R-:W2:Y:S02]  /*0500*/  LDG.E.CONSTANT R13, desc[UR6][R12.64] ;  /* 0x000000060c0d7981 */ /* 0x000ea4000c1e9900 */
[----:B--2---:R-:W-:-:S07]  /*0510*/  FFMA R4, R13, R14, R4 ;  /* 0x0000000e0d047223 */ /* 0x004fce0000000004 */
.L_x_5:
[----:B------:R-:W-:Y:S05]  /*0520*/  BSYNC.RECONVERGENT B2 ;  /* 0x0000000000027941 */ /* 0x000fea0003800200 */
.L_x_4:
[----:B------:R-:W-:Y:S01]  /*0530*/  VIADD R2, R2, 0x1 ;  /* 0x0000000102027836 */ /* 0x000fe20000000000 */
[----:B------:R-:W-:Y:S06]  /*0540*/  @P0 BRA `(.L_x_9) ;  /* 0xfffffffc00240947 */ /* 0x000fec000383ffff */
.L_x_3:
[----:B------:R-:W-:Y:S05]  /*0550*/  BSYNC.RECONVERGENT B1 ;  /* 0x0000000000017941 */ /* 0x000fea0003800200 */
.L_x_2:
[----:B------:R-:W-:-:S04]  /*0560*/  IADD3 R8, PT, PT, R8, -R5, RZ ;  /* 0x8000000508087210 */ /* 0x000fc80007ffe0ff */
[----:B------:R-:W-:-:S13]  /*0570*/  ISETP.GT.U32.AND P0, PT, R8, -0x4, PT ;  /* 0xfffffffc0800780c */ /* 0x000fda0003f04070 */
[----:B------:R-:W-:Y:S05]  /*0580*/  @P0 BRA `(.L_x_1) ;  /* 0x0000000800ec0947 */ /* 0x000fea0003800000 */
.L_x_30:
[----:B------:R-:W0:Y:S08]  /*0590*/  LDC.64 R10, c[0x0][0x388] ;  /* 0x0000e200ff0a7b82 */ /* 0x000e300000000a00 */
[----:B------:R-:W1:Y:S01]  /*05a0*/  LDC.64 R12, c[0x0][0x3a8] ;  /* 0x0000ea00ff0c7b82 */ /* 0x000e620000000a00 */
[----:B0-----:R-:W-:-:S05]  /*05b0*/  IMAD.WIDE R10, R2, 0x4, R10 ;  /* 0x00000004020a7825 */ /* 0x001fca00078e020a */
[----:B------:R-:W1:Y:S02]  /*05c0*/  LDG.E.CONSTANT R9, desc[UR6][R10.64] ;  /* 0x000000060a097981 */ /* 0x000e64000c1e9900 */
[----:B-1----:R-:W-:Y:S02]  /*05d0*/  IMAD.WIDE R12, R9, 0x4, R12 ;  /* 0x00000004090c7825 */ /* 0x002fe400078e020c */
[----:B------:R-:W0:Y:S03]  /*05e0*/  LDC.64 R8, c[0x0][0x380] ;  /* 0x0000e000ff087b82 */ /* 0x000e260000000a00 */
[----:B------:R-:W2:Y:S04]  /*05f0*/  LDG.E.CONSTANT R14, desc[UR6][R12.64] ;  /* 0x000000060c0e7981 */ /* 0x000ea8000c1e9900 */
[----:B------:R-:W2:Y:S01]  /*0600*/  LDG.E.CONSTANT R15, desc[UR6][R12.64+0x4] ;  /* 0x000004060c0f7981 */ /* 0x000ea2000c1e9900 */
[----:B------:R-:W-:Y:S01]  /*0610*/  BSSY.RECONVERGENT B1, `(.L_x_10) ;  /* 0x000002a000017945 */ /* 0x000fe20003800200 */
[----:B0-----:R-:W-:-:S04]  /*0620*/  IMAD.WIDE R8, R2, 0x4, R8 ;  /* 0x0000000402087825 */ /* 0x001fc800078e0208 */
[----:B------:R-:W-:-:S05]  /*0630*/  VIADD R2, R2, 0x4 ;  /* 0x0000000402027836 */ /* 0x000fca0000000000 */
[----:B------:R-:W-:Y:S02]  /*0640*/  ISETP.NE.AND P0, PT, R2, R5, PT ;  /* 0x000000050200720c */ /* 0x000fe40003f05270 */
        /* <DEDUP_REMOVED lines=11> */
[----:B--2---:R-:W-:-:S13]  /*0700*/  ISETP.NE.AND P1, PT, R17, R0, PT ;  /* 0x000000001100720c */ /* 0x004fda0003f25270 */
[----:B------:R-:W-:Y:S05]  /*0710*/  @!P1 BRA `(.L_x_13) ;  /* 0x00000000003c9947 */ /* 0x000fea0003800000 */
.L_x_14:
        /* <DEDUP_REMOVED lines=15> */
.L_x_13:
[----:B------:R-:W-:-:S13]  /*0810*/  ISETP.NE.AND P1, PT, R18, -0x1, PT ;  /* 0xffffffff1200780c */ /* 0x000fda0003f25270 */
[----:B------:R-:W-:Y:S05]  /*0820*/  @!P1 BREAK.RELIABLE B2 ;  /* 0x0000000000029942 */ /* 0x000fea0003800100 */
[----:B------:R-:W-:Y:S05]  /*0830*/  @!P1 BRA `(.L_x_11) ;  /* 0x00000000001c9947 */ /* 0x000fea0003800000 */
[----:B------:R-:W-:Y:S05]  /*0840*/  BSYNC.RELIABLE B2 ;  /* 0x0000000000027941 */ /* 0x000fea0003800100 */
.L_x_12:
[----:B------:R-:W0:Y:S01]  /*0850*/  LDCU.64 UR4, c[0x0][0x398] ;  /* 0x00007300ff0477ac */ /* 0x000e220008000a00 */
[----:B------:R-:W2:Y:S01]  /*0860*/  LDG.E.CONSTANT R15, desc[UR6][R8.64] ;  /* 0x00000006080f7981 */ /* 0x000ea2000c1e9900 */
[----:B0-----:R-:W-:-:S04]  /*0870*/  IADD3 R12, P1, PT, R12, UR4, RZ ;  /* 0x000000040c0c7c10 */ /* 0x001fc8000ff3e0ff */
[----:B------:R-:W-:-:S05]  /*0880*/  IADD3.X R13, PT, PT, R13, UR5, RZ, P1, !PT ;  /* 0x000000050d0d7c10 */ /* 0x000fca0008ffe4ff */
[----:B------:R-:W2:Y:S02]  /*0890*/  LDG.E.CONSTANT R12, desc[UR6][R12.64] ;  /* 0x000000060c0c7981 */ /* 0x000ea4000c1e9900 */
[----:B--2---:R-:W-:-:S07]  /*08a0*/  FFMA R4, R15, R12, R4 ;  /* 0x0000000c0f047223 */ /* 0x004fce0000000004 */
.L_x_11:
[----:B------:R-:W-:Y:S05]  /*08b0*/  BSYNC.RECONVERGENT B1 ;  /* 0x0000000000017941 */ /* 0x000fea0003800200 */
.L_x_10:
[----:B------:R-:W2:Y:S01]  /*08c0*/  LDG.E.CONSTANT R15, desc[UR6][R10.64+0x4] ;  /* 0x000004060a0f7981 */ /* 0x000ea2000c1e9900 */
[----:B------:R-:W2:Y:S02]  /*08d0*/  LDC.64 R12, c[0x0][0x3a8] ;  /* 0x0000ea00ff0c7b82 */ /* 0x000ea40000000a00 */
[----:B--2---:R-:W-:-:S05]  /*08e0*/  IMAD.WIDE R12, R15, 0x4, R12 ;  /* 0x000000040f0c7825 */ /* 0x004fca00078e020c */
[----:B------:R-:W2:Y:S04]  /*08f0*/  LDG.E.CONSTANT R14, desc[UR6][R12.64] ;  /* 0x000000060c0e7981 */ /* 0x000ea8000c1e9900 */
[----:B------:R-:W2:Y:S01]  /*0900*/  LDG.E.CONSTANT R15, desc[UR6][R12.64+0x4] ;  /* 0x000004060c0f7981 */ /* 0x000ea2000c1e9900 */
[----:B------:R-:W-:Y:S01]  /*0910*/  BSSY.RECONVERGENT B1, `(.L_x_15) ;  /* 0x0000027000017945 */ /* 0x000fe20003800200 */
[----:B--2---:R-:W-:-:S13]  /*0920*/  ISETP.GE.AND P1, PT, R14, R15, PT ;  /* 0x0000000f0e00720c */ /* 0x004fda0003f26270 */
[----:B------:R-:W-:Y:S05]  /*0930*/  @P1 BRA `(.L_x_16) ;  /* 0x0000000000901947 */ /* 0x000fea0003800000 */
[----:B------:R-:W-:Y:S01]  /*0940*/  VIADD R15, R15, 0xffffffff ;  /* 0xffffffff0f0f7836 */ /* 0x000fe20000000000 */
[----:B------:R-:W0:Y:S04]  /*0950*/  LDCU.64 UR4, c[0x0][0x3a0] ;  /* 0x00007400ff0477ac */ /* 0x000e280008000a00 */
[----:B------:R-:W-:-:S04]  /*0960*/  IADD3 R12, PT, PT, R14, R15, RZ ;  /* 0x0000000f0e0c7210 */ /* 0x000fc80007ffe0ff */
        /* <DEDUP_REMOVED lines=8> */
.L_x_19:
[----:B------:R-:W-:-:S13]  /*09f0*/  ISETP.GE.AND P1, PT, R17, R0, PT ;  /* 0x000000001100720c */ /* 0x000fda0003f26270 */
[C---:B------:R-:W-:Y:S02]  /*0a00*/  @!P1 VIADD R14, R18.reuse, 0x1 ;  /* 0x00000001120e9836 */ /* 0x040fe40000000000 */
[----:B------:R-:W-:-:S05]  /*0a10*/  @P1 VIADD R15, R18, 0xffffffff ;  /* 0xffffffff120f1836 */ /* 0x000fca0000000000 */
        /* <DEDUP_REMOVED lines=12> */
.L_x_18:
[----:B------:R-:W-:-:S13]  /*0ae0*/  ISETP.NE.AND P1, PT, R18, -0x1, PT ;  /* 0xffffffff1200780c */ /* 0x000fda0003f25270 */
[----:B------:R-:W-:Y:S05]  /*0af0*/  @!P1 BREAK.RELIABLE B2 ;  /* 0x0000000000029942 */ /* 0x000fea0003800100 */
[----:B------:R-:W-:Y:S05]  /*0b00*/  @!P1 BRA `(.L_x_16) ;  /* 0x00000000001c9947 */ /* 0x000fea0003800000 */
[----:B------:R-:W-:Y:S05]  /*0b10*/  BSYNC.RELIABLE B2 ;  /* 0x0000000000027941 */ /* 0x000fea0003800100 */
.L_x_17:
[----:B------:R-:W0:Y:S01]  /*0b20*/  LDCU.64 UR4, c[0x0][0x398] ;  /* 0x00007300ff0477ac */ /* 0x000e220008000a00 */
[----:B------:R-:W2:Y:S01]  /*0b30*/  LDG.E.CONSTANT R15, desc[UR6][R8.64+0x4] ;  /* 0x00000406080f7981 */ /* 0x000ea2000c1e9900 */
[----:B0-----:R-:W-:-:S04]  /*0b40*/  IADD3 R12, P1, PT, R12, UR4, RZ ;  /* 0x000000040c0c7c10 */ /* 0x001fc8000ff3e0ff */
[----:B------:R-:W-:-:S05]  /*0b50*/  IADD3.X R13, PT, PT, R13, UR5, RZ, P1, !PT ;  /* 0x000000050d0d7c10 */ /* 0x000fca0008ffe4ff */
[----:B------:R-:W2:Y:S02]  /*0b60*/  LDG.E.CONSTANT R12, desc[UR6][R12.64] ;  /* 0x000000060c0c7981 */ /* 0x000ea4000c1e9900 */
[----:B--2---:R-:W-:-:S07]  /*0b70*/  FFMA R4, R15, R12, R4 ;  /* 0x0000000c0f047223 */ /* 0x004fce0000000004 */
.L_x_16:
[----:B------:R-:W-:Y:S05]  /*0b80*/  BSYNC.RECONVERGENT B1 ;  /* 0x0000000000017941 */ /* 0x000fea0003800200 */
.L_x_15:
        /* <DEDUP_REMOVED lines=8> */
[----:B------:R-:W-:Y:S01]  /*0c10*/  IADD3 R15, PT, PT, R15, -0x1, RZ ;  /* 0xffffffff0f0f7810 */ /* 0x000fe20007ffe0ff */
[----:B------:R-:W0:Y:S04]  /*0c20*/  LDCU.64 UR4, c[0x0][0x3a0] ;  /* 0x00007400ff0477ac */ /* 0x000e280008000a00 */
        /* <DEDUP_REMOVED lines=9> */
.L_x_24:
[----:B------:R-:W-:-:S13]  /*0cc0*/  ISETP.GE.AND P1, PT, R17, R0, PT ;  /* 0x000000001100720c */ /* 0x000fda0003f26270 */
[C---:B------:R-:W-:Y:S02]  /*0cd0*/  @!P1 VIADD R14, R18.reuse, 0x1 ;  /* 0x00000001120e9836 */ /* 0x040fe40000000000 */
[----:B------:R-:W-:-:S05]  /*0ce0*/  @P1 VIADD R15, R18, 0xffffffff ;  /* 0xffffffff120f1836 */ /* 0x000fca0000000000 */
[----:B------:R-:W-:-:S13]  /*0cf0*/  ISETP.GT.AND P1, PT, R14, R15, PT ;  /* 0x0000000f0e00720c */ /* 0x000fda0003f24270 */
[----:B------:R-:W-:Y:S05]  /*0d00*/  @P1 BREAK.RELIABLE B2 ;  /* 0x0000000000021942 */ /* 0x000fea0003800100 */
[----:B------:R-:W-:Y:S05]  /*0d10*/  @P1 BRA `(.L_x_21) ;  /* 0x00000000004c1947 */ /* 0x000fea0003800000 */
[----:B------:R-:W0:Y:S01]  /*0d20*/  LDCU.64 UR4, c[0x0][0x3a0] ;  /* 0x00007400ff0477ac */ /* 0x000e220008000a00 */
[----:B------:R-:W-:-:S04]  /*0d30*/  IADD3 R18, PT, PT, R14, R15, RZ ;  /* 0x0000000f0e127210 */ /* 0x000fc80007ffe0ff */
[----:B------:R-:W-:-:S05]  /*0d40*/  SHF.R.S32.HI R18, RZ, 0x1, R18 ;  /* 0x00000001ff127819 */ /* 0x000fca0000011412 */
[----:B------:R-:W-:-:S03]  /*0d50*/  IMAD.WIDE R12, R18, 0x4, RZ ;  /* 0x00000004120c7825 */ /* 0x000fc600078e02ff */
[----:B0-----:R-:W-:-:S04]  /*0d60*/  IADD3 R16, P1, PT, R12, UR4, RZ ;  /* 0x000000040c107c10 */ /* 0x001fc8000ff3e0ff */
[----:B------:R-:W-:-:S06]  /*0d70*/  IADD3.X R17, PT, PT, R13, UR5, RZ, P1, !PT ;  /* 0x000000050d117c10 */ /* 0x000fcc0008ffe4ff */
[----:B------:R-:W2:Y:S02]  /*0d80*/  LDG.E.CONSTANT R17, desc[UR6][R16.64] ;  /* 0x0000000610117981 */ /* 0x000ea4000c1e9900 */
[----:B--2---:R-:W-:-:S13]  /*0d90*/  ISETP.NE.AND P1, PT, R17, R0, PT ;  /* 0x000000001100720c */ /* 0x004fda0003f25270 */
[----:B------:R-:W-:Y:S05]  /*0da0*/  @P1 BRA `(.L_x_24) ;  /* 0xfffffffc00c41947 */ /* 0x000fea000383ffff */
.L_x_23:
[----:B------:R-:W-:-:S13]  /*0db0*/  ISETP.NE.AND P1, PT, R18, -0x1, PT ;  /* 0xffffffff1200780c */ /* 0x000fda0003f25270 */
[----:B------:R-:W-:Y:S05]  /*0dc0*/  @!P1 BREAK.RELIABLE B2 ;  /* 0x0000000000029942 */ /* 0x000fea0003800100 */
[----:B------:R-:W-:Y:S05]  /*0dd0*/  @!P1 BRA `(.L_x_21) ;  /* 0x00000000001c9947 */ /* 0x000fea0003800000 */
[----:B------:R-:W-:Y:S05]  /*0de0*/  BSYNC.RELIABLE B2 ;  /* 0x0000000000027941 */ /* 0x000fea0003800100 */
.L_x_22:
[----:B------:R-:W0:Y:S01]  /*0df0*/  LDCU.64 UR4, c[0x0][0x398] ;  /* 0x00007300ff0477ac */ /* 0x000e220008000a00 */
[----:B------:R-:W2:Y:S01]  /*0e00*/  LDG.E.CONSTANT R15, desc[UR6][R8.64+0x8] ;  /* 0x00000806080f7981 */ /* 0x000ea2000c1e9900 */
[----:B0-----:R-:W-:-:S04]  /*0e10*/  IADD3 R12, P1, PT, R12, UR4, RZ ;  /* 0x000000040c0c7c10 */ /* 0x001fc8000ff3e0ff */
[----:B------:R-:W-:-:S05]  /*0e20*/  IADD3.X R13, PT, PT, R13, UR5, RZ, P1, !PT ;  /* 0x000000050d0d7c10 */ /* 0x000fca0008ffe4ff */
[----:B------:R-:W2:Y:S02]  /*0e30*/  LDG.E.CONSTANT R12, desc[UR6][R12.64] ;  /* 0x000000060c0c7981 */ /* 0x000ea4000c1e9900 */
[----:B--2---:R-:W-:-:S07]  /*0e40*/  FFMA R4, R15, R12, R4 ;  /* 0x0000000c0f047223 */ /* 0x004fce0000000004 */
.L_x_21:
[----:B------:R-:W-:Y:S05]  /*0e50*/  BSYNC.RECONVERGENT B1 ;  /* 0x0000000000017941 */ /* 0x000fea0003800200 */
.L_x_20:
        /* <DEDUP_REMOVED lines=19> */
.L_x_29:
[----:B------:R-:W-:-:S13]  /*0f90*/  ISETP.GE.AND P1, PT, R13, R0, PT ;  /* 0x000000000d00720c */ /* 0x000fda0003f26270 */
[C---:B------:R-:W-:Y:S01]  /*0fa0*/  @!P1 VIADD R14, R16.reuse, 0x1 ;  /* 0x00000001100e9836 */ /* 0x040fe20000000000 */
[----:B------:R-:W-:-:S04]  /*0fb0*/  @P1 IADD3 R15, PT, PT, R16, -0x1, RZ ;  /* 0xffffffff100f1810 */ /* 0x000fc80007ffe0ff */
        /* <DEDUP_REMOVED lines=12> */
.L_x_28:
[----:B------:R-:W-:-:S13]  /*1080*/  ISETP.NE.AND P1, PT, R16, -0x1, PT ;  /* 0xffffffff1000780c */ /* 0x000fda0003f25270 */
[----:B------:R-:W-:Y:S05]  /*1090*/  @!P1 BREAK.RELIABLE B2 ;  /* 0x0000000000029942 */ /* 0x000fea0003800100 */
[----:B------:R-:W-:Y:S05]  /*10a0*/  @!P1 BRA `(.L_x_26) ;  /* 0x00000000001c9947 */ /* 0x000fea0003800000 */
[----:B------:R-:W-:Y:S05]  /*10b0*/  BSYNC.RELIABLE B2 ;  /* 0x0000000000027941 */ /* 0x000fea0003800100 */
.L_x_27:
[----:B------:R-:W0:Y:S01]  /*10c0*/  LDCU.64 UR4, c[0x0][0x398] ;  /* 0x00007300ff0477ac */ /* 0x000e220008000a00 */
[----:B------:R-:W2:Y:S01]  /*10d0*/  LDG.E.CONSTANT R9, desc[UR6][R8.64+0xc] ;  /* 0x00000c0608097981 */ /* 0x000ea2000c1e9900 */
[----:B0-----:R-:W-:-:S04]  /*10e0*/  IADD3 R10, P1, PT, R10, UR4, RZ ;  /* 0x000000040a0a7c10 */ /* 0x001fc8000ff3e0ff */
[----:B------:R-:W-:-:S05]  /*10f0*/  IADD3.X R11, PT, PT, R11, UR5, RZ, P1, !PT ;  /* 0x000000050b0b7c10 */ /* 0x000fca0008ffe4ff */
[----:B------:R-:W2:Y:S02]  /*1100*/  LDG.E.CONSTANT R10, desc[UR6][R10.64] ;  /* 0x000000060a0a7981 */ /* 0x000ea4000c1e9900 */
[----:B--2---:R-:W-:-:S07]  /*1110*/  FFMA R4, R9, R10, R4 ;  /* 0x0000000a09047223 */ /* 0x004fce0000000004 */
.L_x_26:
[----:B------:R-:W-:Y:S05]  /*1120*/  BSYNC.RECONVERGENT B1 ;  /* 0x0000000000017941 */ /* 0x000fea0003800200 */
.L_x_25:
[----:B------:R-:W-:Y:S05]  /*1130*/  @P0 BRA `(.L_x_30) ;  /* 0xfffffff400140947 */ /* 0x000fea000383ffff */
.L_x_1:
[----:B------:R-:W-:Y:S05]  /*1140*/  BSYNC.RECONVERGENT B0 ;  /* 0x0000000000007941 */ /* 0x000fea0003800200 */
.L_x_0:
[----:B------:R-:W-:Y:S05]  /*1150*/  WARPSYNC.ALL ;  /* 0x0000000000007948 */ /* 0x000fea0003800000 */
[----:B------:R-:W0:Y:S01]  /*1160*/  S2UR UR5, SR_CgaCtaId ;  /* 0x00000000000579c3 */ /* 0x000e220000008800 */
[----:B------:R-:W-:Y:S01]  /*1170*/  UMOV UR4, 0x400 ;  /* 0x0000040000047882 */ /* 0x000fe20000000000 */
[----:B------:R-:W-:Y:S01]  /*1180*/  ISETP.NE.AND P0, PT, R7, RZ, PT ;  /* 0x000000ff0700720c */ /* 0x000fe20003f05270 */
[----:B0-----:R-:W-:-:S06]  /*1190*/  ULEA UR4, UR5, UR4, 0x18 ;  /* 0x0000000405047291 */ /* 0x001fcc000f8ec0ff */
[----:B------:R-:W-:-:S05]  /*11a0*/  LEA R2, R6, UR4, 0x7 ;  /* 0x0000000406027c11 */ /* 0x000fca000f8e38ff */
[----:B------:R-:W-:-:S05]  /*11b0*/  IMAD R7, R7, 0x4, R2 ;  /* 0x0000000407077824 */ /* 0x000fca00078e0202 */
[----:B------:R0:W-:Y:S01]  /*11c0*/  STS [R7], R4 ;  /* 0x0000000407007388 */ /* 0x0001e20000000800 */
[----:B------:R-:W-:Y:S06]  /*11d0*/  BAR.SYNC.DEFER_BLOCKING 0x0 ;  /* 0x0000000000007b1d */ /* 0x000fec0000010000 */
[----:B------:R-:W-:Y:S05]  /*11e0*/  @P0 EXIT ;  /* 0x000000000000094d */ /* 0x000fea0003800000 */
[----:B0-----:R-:W0:Y:S01]  /*11f0*/  LDS.128 R4, [R2] ;  /* 0x0000000002047984 */ /* 0x001e220000000c00 */
[----:B------:R-:W1:Y:S03]  /*1200*/  LDCU UR4, c[0x0][0x3c0] ;  /* 0x00007800ff0477ac */ /* 0x000e660008000800 */
[----:B------:R-:W2:Y:S04]  /*1210*/  LDS.128 R16, [R2+0x10] ;  /* 0x0000100002107984 */ /* 0x000ea80000000c00 */
[----:B------:R-:W3:Y:S04]  /*1220*/  LDS.128 R8, [R2+0x20] ;  /* 0x0000200002087984 */ /* 0x000ee80000000c00 */
[----:B------:R-:W4:Y:S01]  /*1230*/  LDS.128 R12, [R2+0x30] ;  /* 0x00003000020c7984 */ /* 0x000f220000000c00 */
[----:B-1----:R-:W-:-:S02]  /*1240*/  IMAD R3, R3, UR4, R0 ;  /* 0x0000000403037c24 */ /* 0x002fc4000f8e0200 */
[----:B0-----:R-:W-:-:S04]  /*1250*/  FADD R4, RZ, R4 ;  /* 0x00000004ff047221 */ /* 0x001fc80000000000 */
[----:B------:R-:W-:-:S04]  /*1260*/  FADD R5, R4, R5 ;  /* 0x0000000504057221 */ /* 0x000fc80000000000 */
[----:B------:R-:W-:-:S04]  /*1270*/  FADD R6, R5, R6 ;  /* 0x0000000605067221 */ /* 0x000fc80000000000 */
[----:B------:R-:W-:-:S04]  /*1280*/  FADD R7, R6, R7 ;  /* 0x0000000706077221 */ /* 0x000fc80000000000 */
[----:B--2---:R-:W-:Y:S02]  /*1290*/  FADD R16, R7, R16 ;  /* 0x0000001007107221 */ /* 0x004fe40000000000 */
[----:B------:R-:W0:Y:S02]  /*12a0*/  LDS.128 R4, [R2+0x40] ;  /* 0x0000400002047984 */ /* 0x000e240000000c00 */
[----:B------:R-:W-:-:S04]  /*12b0*/  FADD R17, R16, R17 ;  /* 0x0000001110117221 */ /* 0x000fc80000000000 */
[----:B------:R-:W-:-:S04]  /*12c0*/  FADD R18, R17, R18 ;  /* 0x0000001211127221 */ /* 0x000fc80000000000 */
[----:B------:R-:W-:-:S04]  /*12d0*/  FADD R19, R18, R19 ;  /* 0x0000001312137221 */ /* 0x000fc80000000000 */
[----:B---3--:R-:W-:Y:S02]  /*12e0*/  FADD R8, R19, R8 ;  /* 0x0000000813087221 */ /* 0x008fe40000000000 */
[----:B------:R-:W1:Y:S02]  /*12f0*/  LDS.128 R16, [R2+0x50] ;  /* 0x0000500002107984 */ /* 0x000e640000000c00 */
[----:B------:R-:W-:-:S04]  /*1300*/  FADD R9, R8, R9 ;  /* 0x0000000908097221 */ /* 0x000fc80000000000 */
[----:B------:R-:W-:-:S04]  /*1310*/  FADD R10, R9, R10 ;  /* 0x0000000a090a7221 */ /* 0x000fc80000000000 */
[----:B------:R-:W-:-:S04]  /*1320*/  FADD R11, R10, R11 ;  /* 0x0000000b0a0b7221 */ /* 0x000fc80000000000 */
[----:B----4-:R-:W-:Y:S02]  /*1330*/  FADD R12, R11, R12 ;  /* 0x0000000c0b0c7221 */ /* 0x010fe40000000000 */
[----:B------:R-:W2:Y:S02]  /*1340*/  LDS.128 R8, [R2+0x60] ;  /* 0x0000600002087984 */ /* 0x000ea40000000c00 */
[----:B------:R-:W-:-:S04]  /*1350*/  FADD R13, R12, R13 ;  /* 0x0000000d0c0d7221 */ /* 0x000fc80000000000 */
[----:B------:R-:W-:-:S04]  /*1360*/  FADD R14, R13, R14 ;  /* 0x0000000e0d0e7221 */ /* 0x000fc80000000000 */
[----:B------:R-:W-:-:S04]  /*1370*/  FADD R15, R14, R15 ;  /* 0x0000000f0e0f7221 */ /* 0x000fc80000000000 */
[----:B0-----:R-:W-:Y:S02]  /*1380*/  FADD R4, R15, R4 ;  /* 0x000000040f047221 */ /* 0x001fe40000000000 */
[----:B------:R-:W0:Y:S02]  /*1390*/  LDS.128 R12, [R2+0x70] ;  /* 0x00007000020c7984 */ /* 0x000e240000000c00 */
[----:B------:R-:W-:-:S04]  /*13a0*/  FADD R5, R4, R5 ;  /* 0x0000000504057221 */ /* 0x000fc80000000000 */
[----:B------:R-:W-:Y:S02]  /*13b0*/  FADD R6, R5, R6 ;  /* 0x0000000605067221 */ /* 0x000fe40000000000 */
[----:B------:R-:W3:Y:S02]  /*13c0*/  LDC.64 R4, c[0x0][0x3b0] ;  /* 0x0000ec00ff047b82 */ /* 0x000ee40000000a00 */
[----:B------:R-:W-:-:S04]  /*13d0*/  FADD R7, R6, R7 ;  /* 0x0000000706077221 */ /* 0x000fc80000000000 */
[----:B-1----:R-:W-:-:S04]  /*13e0*/  FADD R16, R7, R16 ;  /* 0x0000001007107221 */ /* 0x002fc80000000000 */
[----:B------:R-:W-:-:S04]  /*13f0*/  FADD R17, R16, R17 ;  /* 0x0000001110117221 */ /* 0x000fc80000000000 */
[----:B------:R-:W-:-:S04]  /*1400*/  FADD R18, R17, R18 ;  /* 0x0000001211127221 */ /* 0x000fc80000000000 */
[----:B------:R-:W-:-:S04]  /*1410*/  FADD R19, R18, R19 ;  /* 0x0000001312137221 */ /* 0x000fc80000000000 */
[----:B--2---:R-:W-:Y:S01]  /*1420*/  FADD R8, R19, R8 ;  /* 0x0000000813087221 */ /* 0x004fe20000000000 */
[----:B---3--:R-:W-:-:S04]  /*1430*/  IMAD.WIDE R4, R3, 0x4, R4 ;  /* 0x0000000403047825 */ /* 0x008fc800078e0204 */
[----:B------:R-:W-:-:S04]  /*1440*/  FADD R9, R8, R9 ;  /* 0x0000000908097221 */ /* 0x000fc80000000000 */
[----:B------:R-:W-:-:S04]  /*1450*/  FADD R10, R9, R10 ;  /* 0x0000000a090a7221 */ /* 0x000fc80000000000 */
[----:B------:R-:W-:-:S04]  /*1460*/  FADD R11, R10, R11 ;  /* 0x0000000b0a0b7221 */ /* 0x000fc80000000000 */
[----:B0-----:R-:W-:-:S04]  /*1470*/  FADD R12, R11, R12 ;  /* 0x0000000c0b0c7221 */ /* 0x001fc80000000000 */
[----:B------:R-:W-:-:S04]  /*1480*/  FADD R13, R12, R13 ;  /* 0x0000000d0c0d7221 */ /* 0x000fc80000000000 */
[----:B------:R-:W-:-:S04]  /*1490*/  FADD R14, R13, R14 ;  /* 0x0000000e0d0e7221 */ /* 0x000fc80000000000 */
[----:B------:R-:W-:-:S05]  /*14a0*/  FADD R15, R14, R15 ;  /* 0x0000000f0e0f7221 */ /* 0x000fca0000000000 */
[----:B------:R-:W-:Y:S01]  /*14b0*/  STG.E desc[UR6][R4.64], R15 ;  /* 0x0000000f04007986 */ /* 0x000fe2000c101906 */
[----:B------:R-:W-:Y:S05]  /*14c0*/  EXIT ;  /* 0x000000000000794d */ /* 0x000fea0003800000 */
.L_x_31:
[----:B------:R-:W-:-:S00]  /*14d0*/  BRA `(.L_x_31) ;  /* 0xfffffffc00fc7947 */ /* 0x000fc0000383ffff */
[----:B------:R-:W-:-:S00]  /*14e0*/  NOP ;  /* 0x0000000000007918 */ /* 0x000fc00000000000 */
        /* <DEDUP_REMOVED lines=9> */
.L_x_32:


//--------------------- .nv.shared._Z13sparse_matmulPKfPKiS2_S0_S2_S2_Pfiii --------------------------
	.section	.nv.shared._Z13sparse_matmulPKfPKiS2_S0_S2_S2_Pfiii,"aw",@nobits
	.sectionflags	@""
	.align	4
.nv.shared._Z13sparse_matmulPKfPKiS2_S0_S2_S2_Pfiii:
	.zero		5120


//--------------------- .nv.shared.reserved.0     --------------------------
	.section	.nv.shared.reserved.0,"aw",@nobits
	.weak		__nv_reservedSMEM_offset_0_alias
	.size		__nv_reservedSMEM_offset_0_alias, 0, 64
	.other		__nv_reservedSMEM_offset_0_alias,@"STO_CUDA_RESERVED_SHARED STV_DEFAULT"
__nv_reservedSMEM_offset_0_alias:
	.zero		0
	.zero		64


//--------------------- .nv.constant0._Z13sparse_matmulPKfPKiS2_S0_S2_S2_Pfiii --------------------------
	.section	.nv.constant0._Z13sparse_matmulPKfPKiS2_S0_S2_S2_Pfiii,"a",@progbits
	.sectionflags	@""
	.align	4
.nv.constant0._Z13sparse_matmulPKfPKiS2_S0_S2_S2_Pfiii:
	.zero		964


//--------------------- SYMBOLS --------------------------

	.type		.nv.reservedSmem.offset0,@object
	.size		.nv.reservedSmem.offset0,0x4
	.type		.nv.reservedSmem.cap,@object
	.size		.nv.reservedSmem.cap,0x4
